//
// Generated by NVIDIA NVVM Compiler
//
// Compiler Build ID: CL-36424714
// Cuda compilation tools, release 13.0, V13.0.88
// Based on NVVM 20.0.0
//

.version 9.0
.target sm_100
.address_size 64

	// .globl	_Z4reluPfii

.visible .entry _Z4reluPfii(
	.param .u64 .ptr .align 1 _Z4reluPfii_param_0,
	.param .u32 _Z4reluPfii_param_1,
	.param .u32 _Z4reluPfii_param_2
)
{
	.reg .pred 	%p<2>;
	.reg .b32 	%r<8>;
	.reg .b32 	%f<3>;
	.reg .b64 	%rd<5>;

	ld.param.u64 	%rd1, [_Z4reluPfii_param_0];
	ld.param.u32 	%r2, [_Z4reluPfii_param_1];
	ld.param.u32 	%r3, [_Z4reluPfii_param_2];
	mov.u32 	%r4, %ctaid.x;
	mov.u32 	%r5, %ntid.x;
	mov.u32 	%r6, %tid.x;
	mad.lo.s32 	%r1, %r4, %r5, %r6;
	mul.lo.s32 	%r7, %r3, %r2;
	setp.ge.s32 	%p1, %r1, %r7;
	@%p1 bra 	$L__BB0_2;
	cvta.to.global.u64 	%rd2, %rd1;
	mul.wide.s32 	%rd3, %r1, 4;
	add.s64 	%rd4, %rd2, %rd3;
	ld.global.f32 	%f1, [%rd4];
	max.f32 	%f2, %f1, 0f00000000;
	st.global.f32 	[%rd4], %f2;
$L__BB0_2:
	ret;

}
	// .globl	_Z6matmulPKfS0_Pfiii
.visible .entry _Z6matmulPKfS0_Pfiii(
	.param .u64 .ptr .align 1 _Z6matmulPKfS0_Pfiii_param_0,
	.param .u64 .ptr .align 1 _Z6matmulPKfS0_Pfiii_param_1,
	.param .u64 .ptr .align 1 _Z6matmulPKfS0_Pfiii_param_2,
	.param .u32 _Z6matmulPKfS0_Pfiii_param_3,
	.param .u32 _Z6matmulPKfS0_Pfiii_param_4,
	.param .u32 _Z6matmulPKfS0_Pfiii_param_5
)
{
	.reg .pred 	%p<13>;
	.reg .b32 	%r<41>;
	.reg .b32 	%f<68>;
	.reg .b64 	%rd<53>;

	ld.param.u64 	%rd7, [_Z6matmulPKfS0_Pfiii_param_0];
	ld.param.u64 	%rd8, [_Z6matmulPKfS0_Pfiii_param_1];
	ld.param.u64 	%rd6, [_Z6matmulPKfS0_Pfiii_param_2];
	ld.param.u32 	%r20, [_Z6matmulPKfS0_Pfiii_param_3];
	ld.param.u32 	%r18, [_Z6matmulPKfS0_Pfiii_param_4];
	ld.param.u32 	%r19, [_Z6matmulPKfS0_Pfiii_param_5];
	cvta.to.global.u64 	%rd1, %rd8;
	cvta.to.global.u64 	%rd2, %rd7;
	mov.u32 	%r21, %ctaid.y;
	mov.u32 	%r22, %ntid.y;
	mov.u32 	%r23, %tid.y;
	mad.lo.s32 	%r1, %r21, %r22, %r23;
	mov.u32 	%r24, %ctaid.x;
	mov.u32 	%r25, %ntid.x;
	mov.u32 	%r26, %tid.x;
	mad.lo.s32 	%r2, %r24, %r25, %r26;
	setp.ge.s32 	%p1, %r1, %r20;
	setp.ge.s32 	%p2, %r2, %r19;
	or.pred  	%p3, %p1, %p2;
	@%p3 bra 	$L__BB1_14;
	setp.lt.s32 	%p4, %r18, 1;
	mov.f32 	%f67, 0f00000000;
	@%p4 bra 	$L__BB1_13;
	mul.lo.s32 	%r3, %r18, %r1;
	and.b32  	%r4, %r18, 7;
	setp.lt.u32 	%p5, %r18, 8;
	mov.f32 	%f67, 0f00000000;
	mov.b32 	%r39, 0;
	@%p5 bra 	$L__BB1_5;
	and.b32  	%r39, %r18, 2147483640;
	neg.s32 	%r37, %r39;
	shl.b32 	%r7, %r19, 3;
	mul.wide.u32 	%rd9, %r3, 4;
	add.s64 	%rd10, %rd9, %rd2;
	add.s64 	%rd52, %rd10, 16;
	mov.f32 	%f67, 0f00000000;
	mul.wide.s32 	%rd13, %r19, 4;
	mov.u32 	%r36, %r2;
$L__BB1_4:
	.pragma "nounroll";
	ld.global.f32 	%f17, [%rd52+-16];
	mul.wide.s32 	%rd11, %r36, 4;
	add.s64 	%rd12, %rd1, %rd11;
	ld.global.f32 	%f18, [%rd12];
	fma.rn.f32 	%f19, %f17, %f18, %f67;
	ld.global.f32 	%f20, [%rd52+-12];
	add.s64 	%rd14, %rd12, %rd13;
	ld.global.f32 	%f21, [%rd14];
	fma.rn.f32 	%f22, %f20, %f21, %f19;
	ld.global.f32 	%f23, [%rd52+-8];
	add.s64 	%rd15, %rd14, %rd13;
	ld.global.f32 	%f24, [%rd15];
	fma.rn.f32 	%f25, %f23, %f24, %f22;
	ld.global.f32 	%f26, [%rd52+-4];
	add.s64 	%rd16, %rd15, %rd13;
	ld.global.f32 	%f27, [%rd16];
	fma.rn.f32 	%f28, %f26, %f27, %f25;
	ld.global.f32 	%f29, [%rd52];
	add.s64 	%rd17, %rd16, %rd13;
	ld.global.f32 	%f30, [%rd17];
	fma.rn.f32 	%f31, %f29, %f30, %f28;
	ld.global.f32 	%f32, [%rd52+4];
	add.s64 	%rd18, %rd17, %rd13;
	ld.global.f32 	%f33, [%rd18];
	fma.rn.f32 	%f34, %f32, %f33, %f31;
	ld.global.f32 	%f35, [%rd52+8];
	add.s64 	%rd19, %rd18, %rd13;
	ld.global.f32 	%f36, [%rd19];
	fma.rn.f32 	%f37, %f35, %f36, %f34;
	ld.global.f32 	%f38, [%rd52+12];
	add.s64 	%rd20, %rd19, %rd13;
	ld.global.f32 	%f39, [%rd20];
	fma.rn.f32 	%f67, %f38, %f39, %f37;
	add.s32 	%r37, %r37, 8;
	add.s32 	%r36, %r36, %r7;
	add.s64 	%rd52, %rd52, 32;
	setp.ne.s32 	%p6, %r37, 0;
	@%p6 bra 	$L__BB1_4;
$L__BB1_5:
	setp.eq.s32 	%p7, %r4, 0;
	@%p7 bra 	$L__BB1_13;
	and.b32  	%r13, %r18, 3;
	setp.lt.u32 	%p8, %r4, 4;
	@%p8 bra 	$L__BB1_8;
	add.s32 	%r28, %r39, %r3;
	mul.wide.u32 	%rd21, %r28, 4;
	add.s64 	%rd22, %rd2, %rd21;
	ld.global.f32 	%f41, [%rd22];
	mad.lo.s32 	%r29, %r39, %r19, %r2;
	mul.wide.s32 	%rd23, %r29, 4;
	add.s64 	%rd24, %rd1, %rd23;
	ld.global.f32 	%f42, [%rd24];
	fma.rn.f32 	%f43, %f41, %f42, %f67;
	cvt.u64.u32 	%rd25, %r3;
	cvt.u64.u32 	%rd26, %r39;
	add.s64 	%rd27, %rd26, %rd25;
	shl.b64 	%rd28, %rd27, 2;
	add.s64 	%rd29, %rd2, %rd28;
	ld.global.f32 	%f44, [%rd29+4];
	mul.wide.s32 	%rd30, %r19, 4;
	add.s64 	%rd31, %rd24, %rd30;
	ld.global.f32 	%f45, [%rd31];
	fma.rn.f32 	%f46, %f44, %f45, %f43;
	ld.global.f32 	%f47, [%rd29+8];
	add.s64 	%rd32, %rd31, %rd30;
	ld.global.f32 	%f48, [%rd32];
	fma.rn.f32 	%f49, %f47, %f48, %f46;
	ld.global.f32 	%f50, [%rd29+12];
	add.s64 	%rd33, %rd32, %rd30;
	ld.global.f32 	%f51, [%rd33];
	fma.rn.f32 	%f67, %f50, %f51, %f49;
	add.s32 	%r39, %r39, 4;
$L__BB1_8:
	setp.eq.s32 	%p9, %r13, 0;
	@%p9 bra 	$L__BB1_13;
	setp.eq.s32 	%p10, %r13, 1;
	@%p10 bra 	$L__BB1_11;
	add.s32 	%r30, %r39, %r3;
	mul.wide.u32 	%rd34, %r30, 4;
	add.s64 	%rd35, %rd2, %rd34;
	ld.global.f32 	%f53, [%rd35];
	mad.lo.s32 	%r31, %r39, %r19, %r2;
	mul.wide.s32 	%rd36, %r31, 4;
	add.s64 	%rd37, %rd1, %rd36;
	ld.global.f32 	%f54, [%rd37];
	fma.rn.f32 	%f55, %f53, %f54, %f67;
	cvt.u64.u32 	%rd38, %r3;
	cvt.u64.u32 	%rd39, %r39;
	add.s64 	%rd40, %rd39, %rd38;
	shl.b64 	%rd41, %rd40, 2;
	add.s64 	%rd42, %rd2, %rd41;
	ld.global.f32 	%f56, [%rd42+4];
	mul.wide.s32 	%rd43, %r19, 4;
	add.s64 	%rd44, %rd37, %rd43;
	ld.global.f32 	%f57, [%rd44];
	fma.rn.f32 	%f67, %f56, %f57, %f55;
	add.s32 	%r39, %r39, 2;
$L__BB1_11:
	and.b32  	%r32, %r18, 1;
	setp.eq.b32 	%p11, %r32, 1;
	not.pred 	%p12, %p11;
	@%p12 bra 	$L__BB1_13;
	add.s32 	%r33, %r39, %r3;
	mul.wide.u32 	%rd45, %r33, 4;
	add.s64 	%rd46, %rd2, %rd45;
	ld.global.f32 	%f58, [%rd46];
	mad.lo.s32 	%r34, %r39, %r19, %r2;
	mul.wide.s32 	%rd47, %r34, 4;
	add.s64 	%rd48, %rd1, %rd47;
	ld.global.f32 	%f59, [%rd48];
	fma.rn.f32 	%f67, %f58, %f59, %f67;
$L__BB1_13:
	mad.lo.s32 	%r35, %r19, %r1, %r2;
	cvta.to.global.u64 	%rd49, %rd6;
	mul.wide.s32 	%rd50, %r35, 4;
	add.s64 	%rd51, %rd49, %rd50;
	st.global.f32 	[%rd51], %f67;
$L__BB1_14:
	ret;

}
	// .globl	_Z8add_biasPfPKfii
.visible .entry _Z8add_biasPfPKfii(
	.param .u64 .ptr .align 1 _Z8add_biasPfPKfii_param_0,
	.param .u64 .ptr .align 1 _Z8add_biasPfPKfii_param_1,
	.param .u32 _Z8add_biasPfPKfii_param_2,
	.param .u32 _Z8add_biasPfPKfii_param_3
)
{
	.reg .pred 	%p<4>;
	.reg .b32 	%r<12>;
	.reg .b32 	%f<4>;
	.reg .b64 	%rd<9>;

	ld.param.u64 	%rd1, [_Z8add_biasPfPKfii_param_0];
	ld.param.u64 	%rd2, [_Z8add_biasPfPKfii_param_1];
	ld.param.u32 	%r4, [_Z8add_biasPfPKfii_param_2];
	ld.param.u32 	%r3, [_Z8add_biasPfPKfii_param_3];
	mov.u32 	%r5, %ctaid.y;
	mov.u32 	%r6, %ntid.y;
	mov.u32 	%r7, %tid.y;
	mad.lo.s32 	%r1, %r5, %r6, %r7;
	mov.u32 	%r8, %ctaid.x;
	mov.u32 	%r9, %ntid.x;
	mov.u32 	%r10, %tid.x;
	mad.lo.s32 	%r2, %r8, %r9, %r10;
	setp.ge.s32 	%p1, %r1, %r4;
	setp.ge.s32 	%p2, %r2, %r3;
	or.pred  	%p3, %p1, %p2;
	@%p3 bra 	$L__BB2_2;
	cvta.to.global.u64 	%rd3, %rd2;
	cvta.to.global.u64 	%rd4, %rd1;
	mul.wide.s32 	%rd5, %r2, 4;
	add.s64 	%rd6, %rd3, %rd5;
	ld.global.f32 	%f1, [%rd6];
	mad.lo.s32 	%r11, %r3, %r1, %r2;
	mul.wide.s32 	%rd7, %r11, 4;
	add.s64 	%rd8, %rd4, %rd7;
	ld.global.f32 	%f2, [%rd8];
	add.f32 	%f3, %f1, %f2;
	st.global.f32 	[%rd8], %f3;
$L__BB2_2:
	ret;

}


// ===== COMPILED SASS (sm_100) =====

	.target	sm_100

	.elftype	@"ET_EXEC"


//--------------------- .note.nv.tkinfo           --------------------------
	.section	.note.nv.tkinfo,"",@"SHT_NOTE"
	.sectionflags	@"SHF_NOTE_NV_TKINFO"
	.tkinfo
        /*0018*/ 	.word	0x00000002
        /*0030*/ 	.string	""
        /*0030*/ 	.string	"ptxas"
        /*0030*/ 	.string	"Cuda compilation tools, release 13.0, V13.0.88"
        /*0030*/ 	.string	"Build cuda_13.0.r13.0/compiler.36424714_0"
        /*0030*/ 	.string	"-arch sm_100 -m 64 "



//--------------------- .note.nv.cuinfo           --------------------------
	.section	.note.nv.cuinfo,"",@"SHT_NOTE"
	.sectionflags	@"SHF_NOTE_NV_CUINFO"
        /*0018*/ 	.short	0x0002
        /*001a*/ 	.short	0x0064
        /*001c*/ 	.short	0x0082
	.zero		2


//--------------------- .nv.info                  --------------------------
	.section	.nv.info,"",@"SHT_CUDA_INFO"
	.align	4


	//----- nvinfo : EIATTR_REGCOUNT
	.align		4
        /*0000*/ 	.byte	0x04, 0x2f
        /*0002*/ 	.short	(.L_1 - .L_0)
	.align		4
.L_0:
        /*0004*/ 	.word	index@(_Z4reluPfii)
        /*0008*/ 	.word	0x00000008


	//----- nvinfo : EIATTR_FRAME_SIZE
	.align		4
.L_1:
        /*000c*/ 	.byte	0x04, 0x11
        /*000e*/ 	.short	(.L_3 - .L_2)
	.align		4
.L_2:
        /*0010*/ 	.word	index@(_Z4reluPfii)
        /*0014*/ 	.word	0x00000000


	//----- nvinfo : EIATTR_REGCOUNT
	.align		4
.L_3:
        /*0018*/ 	.byte	0x04, 0x2f
        /*001a*/ 	.short	(.L_5 - .L_4)
	.align		4
.L_4:
        /*001c*/ 	.word	index@(_Z6matmulPKfS0_Pfiii)
        /*0020*/ 	.word	0x00000020


	//----- nvinfo : EIATTR_FRAME_SIZE
	.align		4
.L_5:
        /*0024*/ 	.byte	0x04, 0x11
        /*0026*/ 	.short	(.L_7 - .L_6)
	.align		4
.L_6:
        /*0028*/ 	.word	index@(_Z6matmulPKfS0_Pfiii)
        /*002c*/ 	.word	0x00000000


	//----- nvinfo : EIATTR_REGCOUNT
	.align		4
.L_7:
        /*0030*/ 	.byte	0x04, 0x2f
        /*0032*/ 	.short	(.L_9 - .L_8)
	.align		4
.L_8:
        /*0034*/ 	.word	index@(_Z8add_biasPfPKfii)
        /*0038*/ 	.word	0x0000000c


	//----- nvinfo : EIATTR_FRAME_SIZE
	.align		4
.L_9:
        /*003c*/ 	.byte	0x04, 0x11
        /*003e*/ 	.short	(.L_11 - .L_10)
	.align		4
.L_10:
        /*0040*/ 	.word	index@(_Z8add_biasPfPKfii)
        /*0044*/ 	.word	0x00000000


	//----- nvinfo : EIATTR_MIN_STACK_SIZE
	.align		4
.L_11:
        /*0048*/ 	.byte	0x04, 0x12
        /*004a*/ 	.short	(.L_13 - .L_12)
	.align		4
.L_12:
        /*004c*/ 	.word	index@(_Z8add_biasPfPKfii)
        /*0050*/ 	.word	0x00000000


	//----- nvinfo : EIATTR_MIN_STACK_SIZE
	.align		4
.L_13:
        /*0054*/ 	.byte	0x04, 0x12
        /*0056*/ 	.short	(.L_15 - .L_14)
	.align		4
.L_14:
        /*0058*/ 	.word	index@(_Z6matmulPKfS0_Pfiii)
        /*005c*/ 	.word	0x00000000


	//----- nvinfo : EIATTR_MIN_STACK_SIZE
	.align		4
.L_15:
        /*0060*/ 	.byte	0x04, 0x12
        /*0062*/ 	.short	(.L_17 - .L_16)
	.align		4
.L_16:
        /*0064*/ 	.word	index@(_Z4reluPfii)
        /*0068*/ 	.word	0x00000000
.L_17:


//--------------------- .nv.compat                --------------------------
	.section	.nv.compat,"",@"SHT_CUDA_COMPAT_INFO"
	.align	4
        /*0000*/ 	.byte	0x02, 0x09, 0x00, 0x00, 0x02, 0x02, 0x01, 0x00, 0x02, 0x05, 0x05, 0x00, 0x03, 0x07, 0x01, 0x01
        /*0010*/ 	.byte	0x02, 0x03, 0x00, 0x00, 0x02, 0x06, 0x01, 0x00, 0x04, 0x0b, 0x08, 0x00, 0x09, 0x00, 0x00, 0x00
        /*0020*/ 	.byte	0x00, 0x00, 0x00, 0x00


//--------------------- .nv.info._Z8add_biasPfPKfii --------------------------
	.section	.nv.info._Z8add_biasPfPKfii,"",@"SHT_CUDA_INFO"
	.sectionflags	@""
	.align	4


	//----- nvinfo : EIATTR_CUDA_API_VERSION
	.align		4
        /*0000*/ 	.byte	0x04, 0x37
        /*0002*/ 	.short	(.L_19 - .L_18)
.L_18:
        /*0004*/ 	.word	0x00000082


	//----- nvinfo : EIATTR_KPARAM_INFO
	.align		4
.L_19:
        /*0008*/ 	.byte	0x04, 0x17
        /*000a*/ 	.short	(.L_21 - .L_20)
.L_20:
        /*000c*/ 	.word	0x00000000
        /*0010*/ 	.short	0x0003
        /*0012*/ 	.short	0x0014
        /*0014*/ 	.byte	0x00, 0xf0, 0x11, 0x00


	//----- nvinfo : EIATTR_KPARAM_INFO
	.align		4
.L_21:
        /*0018*/ 	.byte	0x04, 0x17
        /*001a*/ 	.short	(.L_23 - .L_22)
.L_22:
        /*001c*/ 	.word	0x00000000
        /*0020*/ 	.short	0x0002
        /*0022*/ 	.short	0x0010
        /*0024*/ 	.byte	0x00, 0xf0, 0x11, 0x00


	//----- nvinfo : EIATTR_KPARAM_INFO
	.align		4
.L_23:
        /*0028*/ 	.byte	0x04, 0x17
        /*002a*/ 	.short	(.L_25 - .L_24)
.L_24:
        /*002c*/ 	.word	0x00000000
        /*0030*/ 	.short	0x0001
        /*0032*/ 	.short	0x0008
        /*0034*/ 	.byte	0x00, 0xf5, 0x21, 0x00


	//----- nvinfo : EIATTR_KPARAM_INFO
	.align		4
.L_25:
        /*0038*/ 	.byte	0x04, 0x17
        /*003a*/ 	.short	(.L_27 - .L_26)
.L_26:
        /*003c*/ 	.word	0x00000000
        /*0040*/ 	.short	0x0000
        /*0042*/ 	.short	0x0000
        /*0044*/ 	.byte	0x00, 0xf5, 0x21, 0x00


	//----- nvinfo : EIATTR_SPARSE_MMA_MASK
	.align		4
.L_27:
        /*0048*/ 	.byte	0x03, 0x50
        /*004a*/ 	.short	0x0000


	//----- nvinfo : EIATTR_MAXREG_COUNT
	.align		4
        /*004c*/ 	.byte	0x03, 0x1b
        /*004e*/ 	.short	0x00ff


	//----- nvinfo : EIATTR_MERCURY_ISA_VERSION
	.align		4
        /*0050*/ 	.byte	0x03, 0x5f
        /*0052*/ 	.short	0x0101


	//----- nvinfo : EIATTR_VRC_CTA_INIT_COUNT
	.align		4
        /*0054*/ 	.byte	0x02, 0x4a
	.zero		1
	.zero		1


	//----- nvinfo : EIATTR_EXIT_INSTR_OFFSETS
	.align		4
        /*0058*/ 	.byte	0x04, 0x1c
        /*005a*/ 	.short	(.L_29 - .L_28)


	//   ....[0]....
.L_28:
        /*005c*/ 	.word	0x000000c0


	//   ....[1]....
        /*0060*/ 	.word	0x00000170


	//----- nvinfo : EIATTR_CBANK_PARAM_SIZE
	.align		4
.L_29:
        /*0064*/ 	.byte	0x03, 0x19
        /*0066*/ 	.short	0x0018


	//----- nvinfo : EIATTR_PARAM_CBANK
	.align		4
        /*0068*/ 	.byte	0x04, 0x0a
        /*006a*/ 	.short	(.L_31 - .L_30)
	.align		4
.L_30:
        /*006c*/ 	.word	index@(.nv.constant0._Z8add_biasPfPKfii)
        /*0070*/ 	.short	0x0380
        /*0072*/ 	.short	0x0018


	//----- nvinfo : EIATTR_SW_WAR
	.align		4
.L_31:
        /*0074*/ 	.byte	0x04, 0x36
        /*0076*/ 	.short	(.L_33 - .L_32)
.L_32:
        /*0078*/ 	.word	0x00000008
.L_33:


//--------------------- .nv.info._Z6matmulPKfS0_Pfiii --------------------------
	.section	.nv.info._Z6matmulPKfS0_Pfiii,"",@"SHT_CUDA_INFO"
	.sectionflags	@""
	.align	4


	//----- nvinfo : EIATTR_CUDA_API_VERSION
	.align		4
        /*0000*/ 	.byte	0x04, 0x37
        /*0002*/ 	.short	(.L_35 - .L_34)
.L_34:
        /*0004*/ 	.word	0x00000082


	//----- nvinfo : EIATTR_KPARAM_INFO
	.align		4
.L_35:
        /*0008*/ 	.byte	0x04, 0x17
        /*000a*/ 	.short	(.L_37 - .L_36)
.L_36:
        /*000c*/ 	.word	0x00000000
        /*0010*/ 	.short	0x0005
        /*0012*/ 	.short	0x0020
        /*0014*/ 	.byte	0x00, 0xf0, 0x11, 0x00


	//----- nvinfo : EIATTR_KPARAM_INFO
	.align		4
.L_37:
        /*0018*/ 	.byte	0x04, 0x17
        /*001a*/ 	.short	(.L_39 - .L_38)
.L_38:
        /*001c*/ 	.word	0x00000000
        /*0020*/ 	.short	0x0004
        /*0022*/ 	.short	0x001c
        /*0024*/ 	.byte	0x00, 0xf0, 0x11, 0x00


	//----- nvinfo : EIATTR_KPARAM_INFO
	.align		4
.L_39:
        /*0028*/ 	.byte	0x04, 0x17
        /*002a*/ 	.short	(.L_41 - .L_40)
.L_40:
        /*002c*/ 	.word	0x00000000
        /*0030*/ 	.short	0x0003
        /*0032*/ 	.short	0x0018
        /*0034*/ 	.byte	0x00, 0xf0, 0x11, 0x00


	//----- nvinfo : EIATTR_KPARAM_INFO
	.align		4
.L_41:
        /*0038*/ 	.byte	0x04, 0x17
        /*003a*/ 	.short	(.L_43 - .L_42)
.L_42:
        /*003c*/ 	.word	0x00000000
        /*0040*/ 	.short	0x0002
        /*0042*/ 	.short	0x0010
        /*0044*/ 	.byte	0x00, 0xf5, 0x21, 0x00


	//----- nvinfo : EIATTR_KPARAM_INFO
	.align		4
.L_43:
        /*0048*/ 	.byte	0x04, 0x17
        /*004a*/ 	.short	(.L_45 - .L_44)
.L_44:
        /*004c*/ 	.word	0x00000000
        /*0050*/ 	.short	0x0001
        /*0052*/ 	.short	0x0008
        /*0054*/ 	.byte	0x00, 0xf5, 0x21, 0x00


	//----- nvinfo : EIATTR_KPARAM_INFO
	.align		4
.L_45:
        /*0058*/ 	.byte	0x04, 0x17
        /*005a*/ 	.short	(.L_47 - .L_46)
.L_46:
        /*005c*/ 	.word	0x00000000
        /*0060*/ 	.short	0x0000
        /*0062*/ 	.short	0x0000
        /*0064*/ 	.byte	0x00, 0xf5, 0x21, 0x00


	//----- nvinfo : EIATTR_SPARSE_MMA_MASK
	.align		4
.L_47:
        /*0068*/ 	.byte	0x03, 0x50
        /*006a*/ 	.short	0x0000


	//----- nvinfo : EIATTR_MAXREG_COUNT
	.align		4
        /*006c*/ 	.byte	0x03, 0x1b
        /*006e*/ 	.short	0x00ff


	//----- nvinfo : EIATTR_MERCURY_ISA_VERSION
	.align		4
        /*0070*/ 	.byte	0x03, 0x5f
        /*0072*/ 	.short	0x0101


	//----- nvinfo : EIATTR_VRC_CTA_INIT_COUNT
	.align		4
        /*0074*/ 	.byte	0x02, 0x4a
	.zero		1
	.zero		1


	//----- nvinfo : EIATTR_EXIT_INSTR_OFFSETS
	.align		4
        /*0078*/ 	.byte	0x04, 0x1c
        /*007a*/ 	.short	(.L_49 - .L_48)


	//   ....[0]....
.L_48:
        /*007c*/ 	.word	0x000000d0


	//   ....[1]....
        /*0080*/ 	.word	0x000008f0


	//----- nvinfo : EIATTR_CBANK_PARAM_SIZE
	.align		4
.L_49:
        /*0084*/ 	.byte	0x03, 0x19
        /*0086*/ 	.short	0x0024


	//----- nvinfo : EIATTR_PARAM_CBANK
	.align		4
        /*0088*/ 	.byte	0x04, 0x0a
        /*008a*/ 	.short	(.L_51 - .L_50)
	.align		4
.L_50:
        /*008c*/ 	.word	index@(.nv.constant0._Z6matmulPKfS0_Pfiii)
        /*0090*/ 	.short	0x0380
        /*0092*/ 	.short	0x0024


	//----- nvinfo : EIATTR_SW_WAR
	.align		4
.L_51:
        /*0094*/ 	.byte	0x04, 0x36
        /*0096*/ 	.short	(.L_53 - .L_52)
.L_52:
        /*0098*/ 	.word	0x00000008
.L_53:


//--------------------- .nv.info._Z4reluPfii      --------------------------
	.section	.nv.info._Z4reluPfii,"",@"SHT_CUDA_INFO"
	.sectionflags	@""
	.align	4


	//----- nvinfo : EIATTR_CUDA_API_VERSION
	.align		4
        /*0000*/ 	.byte	0x04, 0x37
        /*0002*/ 	.short	(.L_55 - .L_54)
.L_54:
        /*0004*/ 	.word	0x00000082


	//----- nvinfo : EIATTR_KPARAM_INFO
	.align		4
.L_55:
        /*0008*/ 	.byte	0x04, 0x17
        /*000a*/ 	.short	(.L_57 - .L_56)
.L_56:
        /*000c*/ 	.word	0x00000000
        /*0010*/ 	.short	0x0002
        /*0012*/ 	.short	0x000c
        /*0014*/ 	.byte	0x00, 0xf0, 0x11, 0x00


	//----- nvinfo : EIATTR_KPARAM_INFO
	.align		4
.L_57:
        /*0018*/ 	.byte	0x04, 0x17
        /*001a*/ 	.short	(.L_59 - .L_58)
.L_58:
        /*001c*/ 	.word	0x00000000
        /*0020*/ 	.short	0x0001
        /*0022*/ 	.short	0x0008
        /*0024*/ 	.byte	0x00, 0xf0, 0x11, 0x00


	//----- nvinfo : EIATTR_KPARAM_INFO
	.align		4
.L_59:
        /*0028*/ 	.byte	0x04, 0x17
        /*002a*/ 	.short	(.L_61 - .L_60)
.L_60:
        /*002c*/ 	.word	0x00000000
        /*0030*/ 	.short	0x0000
        /*0032*/ 	.short	0x0000
        /*0034*/ 	.byte	0x00, 0xf5, 0x21, 0x00


	//----- nvinfo : EIATTR_SPARSE_MMA_MASK
	.align		4
.L_61:
        /*0038*/ 	.byte	0x03, 0x50
        /*003a*/ 	.short	0x0000


	//----- nvinfo : EIATTR_MAXREG_COUNT
	.align		4
        /*003c*/ 	.byte	0x03, 0x1b
        /*003e*/ 	.short	0x00ff


	//----- nvinfo : EIATTR_MERCURY_ISA_VERSION
	.align		4
        /*0040*/ 	.byte	0x03, 0x5f
        /*0042*/ 	.short	0x0101


	//----- nvinfo : EIATTR_VRC_CTA_INIT_COUNT
	.align		4
        /*0044*/ 	.byte	0x02, 0x4a
	.zero		1
	.zero		1


	//----- nvinfo : EIATTR_EXIT_INSTR_OFFSETS
	.align		4
        /*0048*/ 	.byte	0x04, 0x1c
        /*004a*/ 	.short	(.L_63 - .L_62)


	//   ....[0]....
.L_62:
        /*004c*/ 	.word	0x00000080


	//   ....[1]....
        /*0050*/ 	.word	0x000000f0


	//----- nvinfo : EIATTR_CBANK_PARAM_SIZE
	.align		4
.L_63:
        /*0054*/ 	.byte	0x03, 0x19
        /*0056*/ 	.short	0x0010


	//----- nvinfo : EIATTR_PARAM_CBANK
	.align		4
        /*0058*/ 	.byte	0x04, 0x0a
        /*005a*/ 	.short	(.L_65 - .L_64)
	.align		4
.L_64:
        /*005c*/ 	.word	index@(.nv.constant0._Z4reluPfii)
        /*0060*/ 	.short	0x0380
        /*0062*/ 	.short	0x0010


	//----- nvinfo : EIATTR_SW_WAR
	.align		4
.L_65:
        /*0064*/ 	.byte	0x04, 0x36
        /*0066*/ 	.short	(.L_67 - .L_66)
.L_66:
        /*0068*/ 	.word	0x00000008
.L_67:


//--------------------- .nv.callgraph             --------------------------
	.section	.nv.callgraph,"",@"SHT_CUDA_CALLGRAPH"
	.align	4
	.sectionentsize	8
	.align		4
        /*0000*/ 	.word	0x00000000
	.align		4
        /*0004*/ 	.word	0xffffffff
	.align		4
        /*0008*/ 	.word	0x00000000
	.align		4
        /*000c*/ 	.word	0xfffffffe
	.align		4
        /*0010*/ 	.word	0x00000000
	.align		4
        /*0014*/ 	.word	0xfffffffd
	.align		4
        /*0018*/ 	.word	0x00000000
	.align		4
        /*001c*/ 	.word	0xfffffffc


//--------------------- .text._Z8add_biasPfPKfii  --------------------------
	.section	.text._Z8add_biasPfPKfii,"ax",@progbits
	.align	128
        .global         _Z8add_biasPfPKfii
        .type           _Z8add_biasPfPKfii,@function
        .size           _Z8add_biasPfPKfii,(.L_x_7 - _Z8add_biasPfPKfii)
        .other          _Z8add_biasPfPKfii,@"STO_CUDA_ENTRY STV_DEFAULT"
_Z8add_biasPfPKfii:
.text._Z8add_biasPfPKfii:
[----:B------:R-:W-:Y:S01]  /*0000*/  LDC R1, c[0x0][0x37c] ;  /* 0x0000df00ff017b82 */ /* 0x000fe20000000800 */
[----:B------:R-:W0:Y:S07]  /*0010*/  S2R R2, SR_TID.X ;  /* 0x0000000000027919 */ /* 0x000e2e0000002100 */
[----:B------:R-:W1:Y:S01]  /*0020*/  LDC R0, c[0x0][0x364] ;  /* 0x0000d900ff007b82 */ /* 0x000e620000000800 */
[----:B------:R-:W2:Y:S01]  /*0030*/  LDCU.64 UR6, c[0x0][0x390] ;  /* 0x00007200ff0677ac */ /* 0x000ea20008000a00 */
[----:B------:R-:W1:Y:S06]  /*0040*/  S2R R3, SR_TID.Y ;  /* 0x0000000000037919 */ /* 0x000e6c0000002200 */
[----:B------:R-:W0:Y:S08]  /*0050*/  S2UR UR5, SR_CTAID.X ;  /* 0x00000000000579c3 */ /* 0x000e300000002500 */
[----:B------:R-:W0:Y:S08]  /*0060*/  LDC R7, c[0x0][0x360] ;  /* 0x0000d800ff077b82 */ /* 0x000e300000000800 */
[----:B------:R-:W1:Y:S01]  /*0070*/  S2UR UR4, SR_CTAID.Y ;  /* 0x00000000000479c3 */ /* 0x000e620000002600 */
[----:B0-----:R-:W-:-:S05]  /*0080*/  IMAD R7, R7, UR5, R2 ;  /* 0x0000000507077c24 */ /* 0x001fca000f8e0202 */
[----:B--2---:R-:W-:Y:S01]  /*0090*/  ISETP.GE.AND P0, PT, R7, UR7, PT ;  /* 0x0000000707007c0c */ /* 0x004fe2000bf06270 */
[----:B-1----:R-:W-:-:S05]  /*00a0*/  IMAD R0, R0, UR4, R3 ;  /* 0x0000000400007c24 */ /* 0x002fca000f8e0203 */
[----:B------:R-:W-:-:S13]  /*00b0*/  ISETP.GE.OR P0, PT, R0, UR6, P0 ;  /* 0x0000000600007c0c */ /* 0x000fda0008706670 */
[----:B------:R-:W-:Y:S05]  /*00c0*/  @P0 EXIT ;  /* 0x000000000000094d */ /* 0x000fea0003800000 */
[----:B------:R-:W0:Y:S01]  /*00d0*/  LDC.64 R2, c[0x0][0x388] ;  /* 0x0000e200ff027b82 */ /* 0x000e220000000a00 */
[----:B------:R-:W1:Y:S01]  /*00e0*/  LDCU.64 UR4, c[0x0][0x358] ;  /* 0x00006b00ff0477ac */ /* 0x000e620008000a00 */
[----:B------:R-:W-:-:S06]  /*00f0*/  IMAD R9, R0, UR7, R7 ;  /* 0x0000000700097c24 */ /* 0x000fcc000f8e0207 */
[----:B------:R-:W2:Y:S01]  /*0100*/  LDC.64 R4, c[0x0][0x380] ;  /* 0x0000e000ff047b82 */ /* 0x000ea20000000a00 */
[----:B0-----:R-:W-:-:S06]  /*0110*/  IMAD.WIDE R2, R7, 0x4, R2 ;  /* 0x0000000407027825 */ /* 0x001fcc00078e0202 */
[----:B-1----:R-:W3:Y:S01]  /*0120*/  LDG.E R2, desc[UR4][R2.64] ;  /* 0x0000000402027981 */ /* 0x002ee2000c1e1900 */
[----:B--2---:R-:W-:-:S05]  /*0130*/  IMAD.WIDE R4, R9, 0x4, R4 ;  /* 0x0000000409047825 */ /* 0x004fca00078e0204 */
[----:B------:R-:W3:Y:S02]  /*0140*/  LDG.E R7, desc[UR4][R4.64] ;  /* 0x0000000404077981 */ /* 0x000ee4000c1e1900 */
[----:B---3--:R-:W-:-:S05]  /*0150*/  FADD R7, R2, R7 ;  /* 0x0000000702077221 */ /* 0x008fca0000000000 */
[----:B------:R-:W-:Y:S01]  /*0160*/  STG.E desc[UR4][R4.64], R7 ;  /* 0x0000000704007986 */ /* 0x000fe2000c101904 */
[----:B------:R-:W-:Y:S05]  /*0170*/  EXIT ;  /* 0x000000000000794d */ /* 0x000fea0003800000 */
.L_x_0:
[----:B------:R-:W-:-:S00]  /*0180*/  BRA `(.L_x_0) ;  /* 0xfffffffc00fc7947 */ /* 0x000fc0000383ffff */
[----:B------:R-:W-:-:S00]  /*0190*/  NOP ;  /* 0x0000000000007918 */ /* 0x000fc00000000000 */
        /* <DEDUP_REMOVED lines=14> */
.L_x_7:


//--------------------- .text._Z6matmulPKfS0_Pfiii --------------------------
	.section	.text._Z6matmulPKfS0_Pfiii,"ax",@progbits
	.align	128
        .global         _Z6matmulPKfS0_Pfiii
        .type           _Z6matmulPKfS0_Pfiii,@function
        .size           _Z6matmulPKfS0_Pfiii,(.L_x_8 - _Z6matmulPKfS0_Pfiii)
        .other          _Z6matmulPKfS0_Pfiii,@"STO_CUDA_ENTRY STV_DEFAULT"
_Z6matmulPKfS0_Pfiii:
.text._Z6matmulPKfS0_Pfiii:
[----:B------:R-:W-:Y:S01]  /*0000*/  LDC R1, c[0x0][0x37c] ;  /* 0x0000df00ff017b82 */ /* 0x000fe20000000800 */
[----:B------:R-:W0:Y:S07]  /*0010*/  S2R R5, SR_TID.X ;  /* 0x0000000000057919 */ /* 0x000e2e0000002100 */
[----:B------:R-:W1:Y:S01]  /*0020*/  LDC R16, c[0x0][0x364] ;  /* 0x0000d900ff107b82 */ /* 0x000e620000000800 */
[----:B------:R-:W2:Y:S01]  /*0030*/  LDCU UR6, c[0x0][0x398] ;  /* 0x00007300ff0677ac */ /* 0x000ea20008000800 */
[----:B------:R-:W1:Y:S06]  /*0040*/  S2R R3, SR_TID.Y ;  /* 0x0000000000037919 */ /* 0x000e6c0000002200 */
[----:B------:R-:W0:Y:S08]  /*0050*/  S2UR UR5, SR_CTAID.X ;  /* 0x00000000000579c3 */ /* 0x000e300000002500 */
[----:B------:R-:W0:Y:S08]  /*0060*/  LDC R0, c[0x0][0x360] ;  /* 0x0000d800ff007b82 */ /* 0x000e300000000800 */
[----:B------:R-:W1:Y:S08]  /*0070*/  S2UR UR4, SR_CTAID.Y ;  /* 0x00000000000479c3 */ /* 0x000e700000002600 */
[----:B------:R-:W3:Y:S01]  /*0080*/  LDC R17, c[0x0][0x3a0] ;  /* 0x0000e800ff117b82 */ /* 0x000ee20000000800 */
[----:B0-----:R-:W-:-:S02]  /*0090*/  IMAD R0, R0, UR5, R5 ;  /* 0x0000000500007c24 */ /* 0x001fc4000f8e0205 */
[----:B-1----:R-:W-:-:S03]  /*00a0*/  IMAD R16, R16, UR4, R3 ;  /* 0x0000000410107c24 */ /* 0x002fc6000f8e0203 */
[----:B---3--:R-:W-:-:S04]  /*00b0*/  ISETP.GE.AND P0, PT, R0, R17, PT ;  /* 0x000000110000720c */ /* 0x008fc80003f06270 */
[----:B--2---:R-:W-:-:S13]  /*00c0*/  ISETP.GE.OR P0, PT, R16, UR6, P0 ;  /* 0x0000000610007c0c */ /* 0x004fda0008706670 */
[----:B------:R-:W-:Y:S05]  /*00d0*/  @P0 EXIT ;  /* 0x000000000000094d */ /* 0x000fea0003800000 */
[----:B------:R-:W0:Y:S01]  /*00e0*/  LDC R19, c[0x0][0x39c] ;  /* 0x0000e700ff137b82 */ /* 0x000e220000000800 */
[----:B------:R-:W1:Y:S01]  /*00f0*/  LDCU.64 UR4, c[0x0][0x358] ;  /* 0x00006b00ff0477ac */ /* 0x000e620008000a00 */
[----:B------:R-:W-:Y:S01]  /*0100*/  HFMA2 R24, -RZ, RZ, 0, 0 ;  /* 0x00000000ff187431 */ /* 0x000fe200000001ff */
[----:B0-----:R-:W-:-:S13]  /*0110*/  ISETP.GE.AND P0, PT, R19, 0x1, PT ;  /* 0x000000011300780c */ /* 0x001fda0003f06270 */
[----:B-1----:R-:W-:Y:S05]  /*0120*/  @!P0 BRA `(.L_x_1) ;  /* 0x0000000400e08947 */ /* 0x002fea0003800000 */
[C---:B------:R-:W-:Y:S01]  /*0130*/  ISETP.GE.U32.AND P1, PT, R19.reuse, 0x8, PT ;  /* 0x000000081300780c */ /* 0x040fe20003f26070 */
[----:B------:R-:W-:Y:S01]  /*0140*/  IMAD R20, R16, R19, RZ ;  /* 0x0000001310147224 */ /* 0x000fe200078e02ff */
[----:B------:R-:W-:Y:S02]  /*0150*/  LOP3.LUT R27, R19, 0x7, RZ, 0xc0, !PT ;  /* 0x00000007131b7812 */ /* 0x000fe400078ec0ff */
[----:B------:R-:W-:Y:S02]  /*0160*/  MOV R24, RZ ;  /* 0x000000ff00187202 */ /* 0x000fe40000000f00 */
[----:B------:R-:W-:Y:S02]  /*0170*/  ISETP.NE.AND P0, PT, R27, RZ, PT ;  /* 0x000000ff1b00720c */ /* 0x000fe40003f05270 */
[----:B------:R-:W-:-:S05]  /*0180*/  MOV R21, RZ ;  /* 0x000000ff00157202 */ /* 0x000fca0000000f00 */
[----:B------:R-:W-:Y:S06]  /*0190*/  @!P1 BRA `(.L_x_2) ;  /* 0x0000000000c49947 */ /* 0x000fec0003800000 */
[----:B------:R-:W0:Y:S01]  /*01a0*/  LDC.64 R2, c[0x0][0x380] ;  /* 0x0000e000ff027b82 */ /* 0x000e220000000a00 */
[----:B------:R-:W-:Y:S02]  /*01b0*/  LOP3.LUT R21, R19, 0x7ffffff8, RZ, 0xc0, !PT ;  /* 0x7ffffff813157812 */ /* 0x000fe400078ec0ff */
[----:B------:R-:W-:Y:S02]  /*01c0*/  MOV R24, RZ ;  /* 0x000000ff00187202 */ /* 0x000fe40000000f00 */
[----:B------:R-:W-:Y:S02]  /*01d0*/  MOV R18, R0 ;  /* 0x0000000000127202 */ /* 0x000fe40000000f00 */
[----:B------:R-:W-:Y:S01]  /*01e0*/  IADD3 R22, PT, PT, -R21, RZ, RZ ;  /* 0x000000ff15167210 */ /* 0x000fe20007ffe1ff */
[----:B0-----:R-:W-:-:S03]  /*01f0*/  IMAD.WIDE.U32 R2, R20, 0x4, R2 ;  /* 0x0000000414027825 */ /* 0x001fc600078e0002 */
[----:B------:R-:W-:-:S04]  /*0200*/  IADD3 R4, P1, PT, R2, 0x10, RZ ;  /* 0x0000001002047810 */ /* 0x000fc80007f3e0ff */
[----:B------:R-:W-:-:S09]  /*0210*/  IADD3.X R5, PT, PT, RZ, R3, RZ, P1, !PT ;  /* 0x00000003ff057210 */ /* 0x000fd20000ffe4ff */
.L_x_3:
[----:B------:R-:W0:Y:S01]  /*0220*/  LDC.64 R14, c[0x0][0x388] ;  /* 0x0000e200ff0e7b82 */ /* 0x000e220000000a00 */
[----:B------:R-:W-:Y:S02]  /*0230*/  MOV R2, R4 ;  /* 0x0000000400027202 */ /* 0x000fe40000000f00 */
[----:B------:R-:W-:-:S05]  /*0240*/  MOV R3, R5 ;  /* 0x0000000500037202 */ /* 0x000fca0000000f00 */
[----:B------:R-:W2:Y:S04]  /*0250*/  LDG.E R25, desc[UR4][R2.64+-0x10] ;  /* 0xfffff00402197981 */ /* 0x000ea8000c1e1900 */
[----:B------:R-:W3:Y:S04]  /*0260*/  LDG.E R23, desc[UR4][R2.64+-0xc] ;  /* 0xfffff40402177981 */ /* 0x000ee8000c1e1900 */
[----:B------:R-:W4:Y:S04]  /*0270*/  LDG.E R29, desc[UR4][R2.64+-0x8] ;  /* 0xfffff804021d7981 */ /* 0x000f28000c1e1900 */
[----:B------:R-:W5:Y:S01]  /*0280*/  LDG.E R28, desc[UR4][R2.64+-0x4] ;  /* 0xfffffc04021c7981 */ /* 0x000f62000c1e1900 */
[----:B0-----:R-:W-:-:S05]  /*0290*/  IMAD.WIDE R14, R18, 0x4, R14 ;  /* 0x00000004120e7825 */ /* 0x001fca00078e020e */
[----:B------:R0:W2:Y:S01]  /*02a0*/  LDG.E R26, desc[UR4][R14.64] ;  /* 0x000000040e1a7981 */ /* 0x0000a2000c1e1900 */
[----:B------:R-:W-:-:S04]  /*02b0*/  IMAD.WIDE R12, R17, 0x4, R14 ;  /* 0x00000004110c7825 */ /* 0x000fc800078e020e */
[C---:B------:R-:W-:Y:S02]  /*02c0*/  IMAD.WIDE R4, R17.reuse, 0x4, R12 ;  /* 0x0000000411047825 */ /* 0x040fe400078e020c */
[----:B------:R-:W3:Y:S02]  /*02d0*/  LDG.E R12, desc[UR4][R12.64] ;  /* 0x000000040c0c7981 */ /* 0x000ee4000c1e1900 */
[C---:B------:R-:W-:Y:S02]  /*02e0*/  IMAD.WIDE R8, R17.reuse, 0x4, R4 ;  /* 0x0000000411087825 */ /* 0x040fe400078e0204 */
[----:B------:R-:W4:Y:S02]  /*02f0*/  LDG.E R4, desc[UR4][R4.64] ;  /* 0x0000000404047981 */ /* 0x000f24000c1e1900 */
[C---:B------:R-:W-:Y:S02]  /*0300*/  IMAD.WIDE R6, R17.reuse, 0x4, R8 ;  /* 0x0000000411067825 */ /* 0x040fe400078e0208 */
[----:B------:R-:W5:Y:S02]  /*0310*/  LDG.E R8, desc[UR4][R8.64] ;  /* 0x0000000408087981 */ /* 0x000f64000c1e1900 */
[----:B------:R-:W-:-:S02]  /*0320*/  IMAD.WIDE R10, R17, 0x4, R6 ;  /* 0x00000004110a7825 */ /* 0x000fc400078e0206 */
[----:B------:R-:W5:Y:S04]  /*0330*/  LDG.E R5, desc[UR4][R2.64] ;  /* 0x0000000402057981 */ /* 0x000f68000c1e1900 */
[----:B------:R-:W5:Y:S01]  /*0340*/  LDG.E R6, desc[UR4][R6.64] ;  /* 0x0000000406067981 */ /* 0x000f62000c1e1900 */
[----:B0-----:R-:W-:-:S03]  /*0350*/  IMAD.WIDE R14, R17, 0x4, R10 ;  /* 0x00000004110e7825 */ /* 0x001fc600078e020a */
[----:B------:R-:W5:Y:S04]  /*0360*/  LDG.E R10, desc[UR4][R10.64] ;  /* 0x000000040a0a7981 */ /* 0x000f68000c1e1900 */
[----:B------:R-:W5:Y:S04]  /*0370*/  LDG.E R13, desc[UR4][R14.64] ;  /* 0x000000040e0d7981 */ /* 0x000f68000c1e1900 */
[----:B------:R-:W5:Y:S04]  /*0380*/  LDG.E R7, desc[UR4][R2.64+0x4] ;  /* 0x0000040402077981 */ /* 0x000f68000c1e1900 */
[----:B------:R-:W5:Y:S01]  /*0390*/  LDG.E R9, desc[UR4][R2.64+0xc] ;  /* 0x00000c0402097981 */ /* 0x000f62000c1e1900 */
[----:B--2---:R-:W-:Y:S01]  /*03a0*/  FFMA R26, R25, R26, R24 ;  /* 0x0000001a191a7223 */ /* 0x004fe20000000018 */
[----:B------:R-:W-:-:S02]  /*03b0*/  IMAD.WIDE R24, R17, 0x4, R14 ;  /* 0x0000000411187825 */ /* 0x000fc400078e020e */
[----:B------:R-:W2:Y:S04]  /*03c0*/  LDG.E R14, desc[UR4][R2.64+0x8] ;  /* 0x00000804020e7981 */ /* 0x000ea8000c1e1900 */
[----:B------:R-:W2:Y:S01]  /*03d0*/  LDG.E R24, desc[UR4][R24.64] ;  /* 0x0000000418187981 */ /* 0x000ea2000c1e1900 */
[----:B---3--:R-:W-:Y:S01]  /*03e0*/  FFMA R12, R23, R12, R26 ;  /* 0x0000000c170c7223 */ /* 0x008fe2000000001a */
[----:B------:R-:W-:-:S03]  /*03f0*/  IADD3 R22, PT, PT, R22, 0x8, RZ ;  /* 0x0000000816167810 */ /* 0x000fc60007ffe0ff */
[----:B----4-:R-:W-:Y:S01]  /*0400*/  FFMA R29, R29, R4, R12 ;  /* 0x000000041d1d7223 */ /* 0x010fe2000000000c */
[----:B------:R-:W-:-:S03]  /*0410*/  ISETP.NE.AND P1, PT, R22, RZ, PT ;  /* 0x000000ff1600720c */ /* 0x000fc60003f25270 */
[----:B-----5:R-:W-:Y:S01]  /*0420*/  FFMA R8, R28, R8, R29 ;  /* 0x000000081c087223 */ /* 0x020fe2000000001d */
[----:B------:R-:W-:-:S03]  /*0430*/  IADD3 R4, P2, PT, R2, 0x20, RZ ;  /* 0x0000002002047810 */ /* 0x000fc60007f5e0ff */
[----:B------:R-:W-:Y:S01]  /*0440*/  FFMA R6, R5, R6, R8 ;  /* 0x0000000605067223 */ /* 0x000fe20000000008 */
[----:B------:R-:W-:Y:S02]  /*0450*/  IADD3.X R5, PT, PT, RZ, R3, RZ, P2, !PT ;  /* 0x00000003ff057210 */ /* 0x000fe400017fe4ff */
[----:B------:R-:W-:Y:S01]  /*0460*/  LEA R18, R17, R18, 0x3 ;  /* 0x0000001211127211 */ /* 0x000fe200078e18ff */
[----:B------:R-:W-:-:S04]  /*0470*/  FFMA R7, R7, R10, R6 ;  /* 0x0000000a07077223 */ /* 0x000fc80000000006 */
[----:B--2---:R-:W-:-:S04]  /*0480*/  FFMA R14, R14, R13, R7 ;  /* 0x0000000d0e0e7223 */ /* 0x004fc80000000007 */
[----:B------:R-:W-:Y:S01]  /*0490*/  FFMA R24, R9, R24, R14 ;  /* 0x0000001809187223 */ /* 0x000fe2000000000e */
[----:B------:R-:W-:Y:S06]  /*04a0*/  @P1 BRA `(.L_x_3) ;  /* 0xfffffffc005c1947 */ /* 0x000fec000383ffff */
.L_x_2:
[----:B------:R-:W-:Y:S05]  /*04b0*/  @!P0 BRA `(.L_x_1) ;  /* 0x0000000000fc8947 */ /* 0x000fea0003800000 */
[----:B------:R-:W-:Y:S02]  /*04c0*/  ISETP.GE.U32.AND P1, PT, R27, 0x4, PT ;  /* 0x000000041b00780c */ /* 0x000fe40003f26070 */
[----:B------:R-:W-:-:S04]  /*04d0*/  LOP3.LUT R14, R19, 0x3, RZ, 0xc0, !PT ;  /* 0x00000003130e7812 */ /* 0x000fc800078ec0ff */
[----:B------:R-:W-:-:S07]  /*04e0*/  ISETP.NE.AND P0, PT, R14, RZ, PT ;  /* 0x000000ff0e00720c */ /* 0x000fce0003f05270 */
[----:B------:R-:W-:Y:S06]  /*04f0*/  @!P1 BRA `(.L_x_4) ;  /* 0x00000000006c9947 */ /* 0x000fec0003800000 */
[----:B------:R-:W0:Y:S01]  /*0500*/  LDC.64 R4, c[0x0][0x388] ;  /* 0x0000e200ff047b82 */ /* 0x000e220000000a00 */
[----:B------:R-:W1:Y:S01]  /*0510*/  LDCU.64 UR6, c[0x0][0x380] ;  /* 0x00007000ff0677ac */ /* 0x000e620008000a00 */
[----:B------:R-:W-:Y:S01]  /*0520*/  IMAD R7, R21, R17, R0 ;  /* 0x0000001115077224 */ /* 0x000fe200078e0200 */
[CC--:B------:R-:W-:Y:S02]  /*0530*/  IADD3 R3, PT, PT, R20.reuse, R21.reuse, RZ ;  /* 0x0000001514037210 */ /* 0x0c0fe40007ffe0ff */
[----:B------:R-:W-:-:S03]  /*0540*/  IADD3 R8, P1, PT, R20, R21, RZ ;  /* 0x0000001514087210 */ /* 0x000fc60007f3e0ff */
[----:B------:R-:W2:Y:S01]  /*0550*/  LDC.64 R12, c[0x0][0x380] ;  /* 0x0000e000ff0c7b82 */ /* 0x000ea20000000a00 */
[----:B0-----:R-:W-:-:S04]  /*0560*/  IMAD.WIDE R4, R7, 0x4, R4 ;  /* 0x0000000407047825 */ /* 0x001fc800078e0204 */
[----:B------:R-:W-:Y:S02]  /*0570*/  IMAD.WIDE R6, R17, 0x4, R4 ;  /* 0x0000000411067825 */ /* 0x000fe400078e0204 */
[----:B------:R-:W3:Y:S02]  /*0580*/  LDG.E R4, desc[UR4][R4.64] ;  /* 0x0000000404047981 */ /* 0x000ee4000c1e1900 */
[----:B--2---:R-:W-:Y:S01]  /*0590*/  IMAD.WIDE.U32 R12, R3, 0x4, R12 ;  /* 0x00000004030c7825 */ /* 0x004fe200078e000c */
[----:B------:R-:W-:Y:S02]  /*05a0*/  IADD3.X R3, PT, PT, RZ, RZ, RZ, P1, !PT ;  /* 0x000000ffff037210 */ /* 0x000fe40000ffe4ff */
[----:B-1----:R-:W-:-:S03]  /*05b0*/  LEA R2, P1, R8, UR6, 0x2 ;  /* 0x0000000608027c11 */ /* 0x002fc6000f8210ff */
[----:B------:R-:W3:Y:S01]  /*05c0*/  LDG.E R13, desc[UR4][R12.64] ;  /* 0x000000040c0d7981 */ /* 0x000ee2000c1e1900 */
[----:B------:R-:W-:Y:S01]  /*05d0*/  LEA.HI.X R3, R8, UR7, R3, 0x2, P1 ;  /* 0x0000000708037c11 */ /* 0x000fe200088f1403 */
[C---:B------:R-:W-:Y:S02]  /*05e0*/  IMAD.WIDE R8, R17.reuse, 0x4, R6 ;  /* 0x0000000411087825 */ /* 0x040fe400078e0206 */
[----:B------:R-:W2:Y:S04]  /*05f0*/  LDG.E R6, desc[UR4][R6.64] ;  /* 0x0000000406067981 */ /* 0x000ea8000c1e1900 */
[----:B------:R-:W2:Y:S01]  /*0600*/  LDG.E R15, desc[UR4][R2.64+0x4] ;  /* 0x00000404020f7981 */ /* 0x000ea2000c1e1900 */
[----:B------:R-:W-:-:S03]  /*0610*/  IMAD.WIDE R10, R17, 0x4, R8 ;  /* 0x00000004110a7825 */ /* 0x000fc600078e0208 */
[----:B------:R-:W4:Y:S04]  /*0620*/  LDG.E R22, desc[UR4][R8.64] ;  /* 0x0000000408167981 */ /* 0x000f28000c1e1900 */
[----:B------:R-:W4:Y:S04]  /*0630*/  LDG.E R18, desc[UR4][R2.64+0x8] ;  /* 0x0000080402127981 */ /* 0x000f28000c1e1900 */
[----:B------:R-:W5:Y:S04]  /*0640*/  LDG.E R26, desc[UR4][R2.64+0xc] ;  /* 0x00000c04021a7981 */ /* 0x000f68000c1e1900 */
[----:B------:R-:W5:Y:S01]  /*0650*/  LDG.E R10, desc[UR4][R10.64] ;  /* 0x000000040a0a7981 */ /* 0x000f62000c1e1900 */
[----:B------:R-:W-:Y:S01]  /*0660*/  IADD3 R21, PT, PT, R21, 0x4, RZ ;  /* 0x0000000415157810 */ /* 0x000fe20007ffe0ff */
[----:B---3--:R-:W-:-:S04]  /*0670*/  FFMA R24, R13, R4, R24 ;  /* 0x000000040d187223 */ /* 0x008fc80000000018 */
[----:B--2---:R-:W-:-:S04]  /*0680*/  FFMA R15, R15, R6, R24 ;  /* 0x000000060f0f7223 */ /* 0x004fc80000000018 */
[----:B----4-:R-:W-:-:S04]  /*0690*/  FFMA R15, R18, R22, R15 ;  /* 0x00000016120f7223 */ /* 0x010fc8000000000f */
[----:B-----5:R-:W-:-:S07]  /*06a0*/  FFMA R24, R26, R10, R15 ;  /* 0x0000000a1a187223 */ /* 0x020fce000000000f */
.L_x_4:
[----:B------:R-:W-:Y:S05]  /*06b0*/  @!P0 BRA `(.L_x_1) ;  /* 0x00000000007c8947 */ /* 0x000fea0003800000 */
[----:B------:R-:W-:Y:S01]  /*06c0*/  ISETP.NE.AND P1, PT, R14, 0x1, PT ;  /* 0x000000010e00780c */ /* 0x000fe20003f25270 */
[----:B------:R-:W0:Y:S01]  /*06d0*/  LDC.64 R10, c[0x0][0x380] ;  /* 0x0000e000ff0a7b82 */ /* 0x000e220000000a00 */
[----:B------:R-:W-:-:S04]  /*06e0*/  LOP3.LUT R19, R19, 0x1, RZ, 0xc0, !PT ;  /* 0x0000000113137812 */ /* 0x000fc800078ec0ff */
[----:B------:R-:W-:-:S03]  /*06f0*/  ISETP.NE.U32.AND P0, PT, R19, 0x1, PT ;  /* 0x000000011300780c */ /* 0x000fc60003f05070 */
[----:B------:R-:W1:Y:S04]  /*0700*/  LDC.64 R8, c[0x0][0x388] ;  /* 0x0000e200ff087b82 */ /* 0x000e680000000a00 */
[CC--:B------:R-:W-:Y:S02]  /*0710*/  @P1 IADD3 R13, PT, PT, R20.reuse, R21.reuse, RZ ;  /* 0x00000015140d1210 */ /* 0x0c0fe40007ffe0ff */
[----:B------:R-:W-:Y:S02]  /*0720*/  @P1 IADD3 R12, P2, PT, R20, R21, RZ ;  /* 0x00000015140c1210 */ /* 0x000fe40007f5e0ff */
[----:B------:R-:W2:Y:S02]  /*0730*/  @P1 LDC.64 R2, c[0x0][0x380] ;  /* 0x0000e000ff021b82 */ /* 0x000ea40000000a00 */
[----:B------:R-:W-:-:S06]  /*0740*/  @P1 IADD3.X R14, PT, PT, RZ, RZ, RZ, P2, !PT ;  /* 0x000000ffff0e1210 */ /* 0x000fcc00017fe4ff */
[----:B------:R-:W3:Y:S01]  /*0750*/  LDC.64 R4, c[0x0][0x380] ;  /* 0x0000e000ff047b82 */ /* 0x000ee20000000a00 */
[----:B0-----:R-:W-:-:S04]  /*0760*/  @P1 IMAD.WIDE.U32 R10, R13, 0x4, R10 ;  /* 0x000000040d0a1825 */ /* 0x001fc800078e000a */
[C---:B------:R-:W-:Y:S01]  /*0770*/  @P1 IMAD R13, R21.reuse, R17, R0 ;  /* 0x00000011150d1224 */ /* 0x040fe200078e0200 */
[----:B------:R-:W-:Y:S01]  /*0780*/  @P1 IADD3 R21, PT, PT, R21, 0x2, RZ ;  /* 0x0000000215151810 */ /* 0x000fe20007ffe0ff */
[----:B------:R-:W4:Y:S01]  /*0790*/  @P1 LDG.E R11, desc[UR4][R10.64] ;  /* 0x000000040a0b1981 */ /* 0x000f22000c1e1900 */
[----:B------:R-:W0:Y:S01]  /*07a0*/  LDC.64 R6, c[0x0][0x388] ;  /* 0x0000e200ff067b82 */ /* 0x000e220000000a00 */
[----:B-1----:R-:W-:Y:S01]  /*07b0*/  @P1 IMAD.WIDE R8, R13, 0x4, R8 ;  /* 0x000000040d081825 */ /* 0x002fe200078e0208 */
[----:B------:R-:W-:Y:S02]  /*07c0*/  @!P0 IADD3 R15, PT, PT, R20, R21, RZ ;  /* 0x00000015140f8210 */ /* 0x000fe40007ffe0ff */
[----:B--2---:R-:W-:Y:S01]  /*07d0*/  @P1 LEA R2, P2, R12, R2, 0x2 ;  /* 0x000000020c021211 */ /* 0x004fe200078410ff */
[----:B------:R-:W-:-:S03]  /*07e0*/  @!P0 IMAD R21, R21, R17, R0 ;  /* 0x0000001115158224 */ /* 0x000fc600078e0200 */
[----:B------:R-:W-:Y:S01]  /*07f0*/  @P1 LEA.HI.X R3, R12, R3, R14, 0x2, P2 ;  /* 0x000000030c031211 */ /* 0x000fe200010f140e */
[----:B------:R-:W-:Y:S01]  /*0800*/  @P1 IMAD.WIDE R12, R17, 0x4, R8 ;  /* 0x00000004110c1825 */ /* 0x000fe200078e0208 */
[----:B------:R-:W4:Y:S03]  /*0810*/  @P1 LDG.E R14, desc[UR4][R8.64] ;  /* 0x00000004080e1981 */ /* 0x000f26000c1e1900 */
[----:B---3--:R-:W-:Y:S01]  /*0820*/  @!P0 IMAD.WIDE.U32 R4, R15, 0x4, R4 ;  /* 0x000000040f048825 */ /* 0x008fe200078e0004 */
[----:B------:R-:W2:Y:S04]  /*0830*/  @P1 LDG.E R2, desc[UR4][R2.64+0x4] ;  /* 0x0000040402021981 */ /* 0x000ea8000c1e1900 */
[----:B------:R-:W2:Y:S01]  /*0840*/  @P1 LDG.E R12, desc[UR4][R12.64] ;  /* 0x000000040c0c1981 */ /* 0x000ea2000c1e1900 */
[----:B0-----:R-:W-:-:S03]  /*0850*/  @!P0 IMAD.WIDE R6, R21, 0x4, R6 ;  /* 0x0000000415068825 */ /* 0x001fc600078e0206 */
[----:B------:R-:W3:Y:S04]  /*0860*/  @!P0 LDG.E R5, desc[UR4][R4.64] ;  /* 0x0000000404058981 */ /* 0x000ee8000c1e1900 */
[----:B------:R-:W3:Y:S01]  /*0870*/  @!P0 LDG.E R6, desc[UR4][R6.64] ;  /* 0x0000000406068981 */ /* 0x000ee2000c1e1900 */
[----:B----4-:R-:W-:-:S04]  /*0880*/  @P1 FFMA R11, R11, R14, R24 ;  /* 0x0000000e0b0b1223 */ /* 0x010fc80000000018 */
[----:B--2---:R-:W-:-:S04]  /*0890*/  @P1 FFMA R24, R2, R12, R11 ;  /* 0x0000000c02181223 */ /* 0x004fc8000000000b */
[----:B---3--:R-:W-:-:S07]  /*08a0*/  @!P0 FFMA R24, R5, R6, R24 ;  /* 0x0000000605188223 */ /* 0x008fce0000000018 */
.L_x_1:
[----:B------:R-:W0:Y:S01]  /*08b0*/  LDC.64 R2, c[0x0][0x390] ;  /* 0x0000e400ff027b82 */ /* 0x000e220000000a00 */
[----:B------:R-:W-:-:S04]  /*08c0*/  IMAD R17, R16, R17, R0 ;  /* 0x0000001110117224 */ /* 0x000fc800078e0200 */
[----:B0-----:R-:W-:-:S05]  /*08d0*/  IMAD.WIDE R2, R17, 0x4, R2 ;  /* 0x0000000411027825 */ /* 0x001fca00078e0202 */
[----:B------:R-:W-:Y:S01]  /*08e0*/  STG.E desc[UR4][R2.64], R24 ;  /* 0x0000001802007986 */ /* 0x000fe2000c101904 */
[----:B------:R-:W-:Y:S05]  /*08f0*/  EXIT ;  /* 0x000000000000794d */ /* 0x000fea0003800000 */
.L_x_5:
        /* <DEDUP_REMOVED lines=16> */
.L_x_8:


//--------------------- .text._Z4reluPfii         --------------------------
	.section	.text._Z4reluPfii,"ax",@progbits
	.align	128
        .global         _Z4reluPfii
        .type           _Z4reluPfii,@function
        .size           _Z4reluPfii,(.L_x_9 - _Z4reluPfii)
        .other          _Z4reluPfii,@"STO_CUDA_ENTRY STV_DEFAULT"
_Z4reluPfii:
.text._Z4reluPfii:
[----:B------:R-:W-:Y:S01]  /*0000*/  LDC R1, c[0x0][0x37c] ;  /* 0x0000df00ff017b82 */ /* 0x000fe20000000800 */
[----:B------:R-:W0:Y:S07]  /*0010*/  S2R R0, SR_TID.X ;  /* 0x0000000000007919 */ /* 0x000e2e0000002100 */
[----:B------:R-:W0:Y:S01]  /*0020*/  S2UR UR6, SR_CTAID.X ;  /* 0x00000000000679c3 */ /* 0x000e220000002500 */
[----:B------:R-:W1:Y:S07]  /*0030*/  LDCU.64 UR4, c[0x0][0x388] ;  /* 0x00007100ff0477ac */ /* 0x000e6e0008000a00 */
[----:B------:R-:W0:Y:S01]  /*0040*/  LDC R5, c[0x0][0x360] ;  /* 0x0000d800ff057b82 */ /* 0x000e220000000800 */
[----:B-1----:R-:W-:Y:S01]  /*0050*/  UIMAD UR4, UR5, UR4, URZ ;  /* 0x00000004050472a4 */ /* 0x002fe2000f8e02ff */
[----:B0-----:R-:W-:-:S05]  /*0060*/  IMAD R5, R5, UR6, R0 ;  /* 0x0000000605057c24 */ /* 0x001fca000f8e0200 */
[----:B------:R-:W-:-:S13]  /*0070*/  ISETP.GE.AND P0, PT, R5, UR4, PT ;  /* 0x0000000405007c0c */ /* 0x000fda000bf06270 */
[----:B------:R-:W-:Y:S05]  /*0080*/  @P0 EXIT ;  /* 0x000000000000094d */ /* 0x000fea0003800000 */
[----:B------:R-:W0:Y:S01]  /*0090*/  LDC.64 R2, c[0x0][0x380] ;  /* 0x0000e000ff027b82 */ /* 0x000e220000000a00 */
[----:B------:R-:W1:Y:S01]  /*00a0*/  LDCU.64 UR4, c[0x0][0x358] ;  /* 0x00006b00ff0477ac */ /* 0x000e620008000a00 */
[----:B0-----:R-:W-:-:S05]  /*00b0*/  IMAD.WIDE R2, R5, 0x4, R2 ;  /* 0x0000000405027825 */ /* 0x001fca00078e0202 */
[----:B-1----:R-:W2:Y:S02]  /*00c0*/  LDG.E R0, desc[UR4][R2.64] ;  /* 0x0000000402007981 */ /* 0x002ea4000c1e1900 */
[----:B--2---:R-:W-:-:S05]  /*00d0*/  FMNMX R5, RZ, R0, !PT ;  /* 0x00000000ff057209 */ /* 0x004fca0007800000 */
[----:B------:R-:W-:Y:S01]  /*00e0*/  STG.E desc[UR4][R2.64], R5 ;  /* 0x0000000502007986 */ /* 0x000fe2000c101904 */
[----:B------:R-:W-:Y:S05]  /*00f0*/  EXIT ;  /* 0x000000000000794d */ /* 0x000fea0003800000 */
.L_x_6:
        /* <DEDUP_REMOVED lines=16> */
.L_x_9:


//--------------------- .nv.shared.reserved.0     --------------------------
	.section	.nv.shared.reserved.0,"aw",@nobits
	.weak		__nv_reservedSMEM_offset_0_alias
	.size		__nv_reservedSMEM_offset_0_alias, 0, 64
	.other		__nv_reservedSMEM_offset_0_alias,@"STO_CUDA_RESERVED_SHARED STV_DEFAULT"
__nv_reservedSMEM_offset_0_alias:
	.zero		0
	.zero		64


//--------------------- .nv.constant0._Z8add_biasPfPKfii --------------------------
	.section	.nv.constant0._Z8add_biasPfPKfii,"a",@progbits
	.sectionflags	@""
	.align	4
.nv.constant0._Z8add_biasPfPKfii:
	.zero		920


//--------------------- .nv.constant0._Z6matmulPKfS0_Pfiii --------------------------
	.section	.nv.constant0._Z6matmulPKfS0_Pfiii,"a",@progbits
	.sectionflags	@""
	.align	4
.nv.constant0._Z6matmulPKfS0_Pfiii:
	.zero		932


//--------------------- .nv.constant0._Z4reluPfii --------------------------
	.section	.nv.constant0._Z4reluPfii,"a",@progbits
	.sectionflags	@""
	.align	4
.nv.constant0._Z4reluPfii:
	.zero		912


//--------------------- SYMBOLS --------------------------

	.type		.nv.reservedSmem.offset0,@object
	.size		.nv.reservedSmem.offset0,0x4
